//
// Generated by NVIDIA NVVM Compiler
//
// Compiler Build ID: CL-36424714
// Cuda compilation tools, release 13.0, V13.0.88
// Based on NVVM 20.0.0
//

.version 9.0
.target sm_100
.address_size 64

	// .globl	_Z6assignPii
.extern .func  (.param .b32 func_retval0) vprintf
(
	.param .b64 vprintf_param_0,
	.param .b64 vprintf_param_1
)
;
.global .align 1 .b8 $str[4] = {37, 100, 32};
.global .align 1 .b8 $str$1[2] = {10};

.visible .entry _Z6assignPii(
	.param .u64 .ptr .align 1 _Z6assignPii_param_0,
	.param .u32 _Z6assignPii_param_1
)
{
	.local .align 8 .b8 	__local_depot0[8];
	.reg .b64 	%SP;
	.reg .b64 	%SPL;
	.reg .pred 	%p<2>;
	.reg .b32 	%r<30>;
	.reg .b64 	%rd<9>;

	mov.u64 	%SPL, __local_depot0;
	cvta.local.u64 	%SP, %SPL;
	ld.param.u64 	%rd2, [_Z6assignPii_param_0];
	ld.param.u32 	%r1, [_Z6assignPii_param_1];
	cvta.to.global.u64 	%rd1, %rd2;
	setp.ne.s32 	%p1, %r1, 0;
	@%p1 bra 	$L__BB0_2;
	add.u64 	%rd3, %SP, 0;
	add.u64 	%rd4, %SPL, 0;
	mov.b32 	%r6, 7;
	st.global.u32 	[%rd1], %r6;
	mov.b32 	%r7, 6;
	st.global.u32 	[%rd1+4], %r7;
	mov.b32 	%r8, 5;
	st.global.u32 	[%rd1+8], %r8;
	mov.b32 	%r9, 0;
	st.global.u32 	[%rd1+12], %r9;
	mov.b32 	%r10, -7;
	st.global.u32 	[%rd1+16], %r10;
	st.global.u32 	[%rd1+20], %r9;
	st.local.u32 	[%rd4], %r6;
	mov.u64 	%rd5, $str;
	cvta.global.u64 	%rd6, %rd5;
	{ // callseq 0, 0
	.param .b64 param0;
	st.param.b64 	[param0], %rd6;
	.param .b64 param1;
	st.param.b64 	[param1], %rd3;
	.param .b32 retval0;
	call.uni (retval0), 
	vprintf, 
	(
	param0, 
	param1
	);
	ld.param.b32 	%r11, [retval0];
	} // callseq 0
	ld.global.u32 	%r13, [%rd1+4];
	st.local.u32 	[%rd4], %r13;
	{ // callseq 1, 0
	.param .b64 param0;
	st.param.b64 	[param0], %rd6;
	.param .b64 param1;
	st.param.b64 	[param1], %rd3;
	.param .b32 retval0;
	call.uni (retval0), 
	vprintf, 
	(
	param0, 
	param1
	);
	ld.param.b32 	%r14, [retval0];
	} // callseq 1
	ld.global.u32 	%r16, [%rd1+8];
	st.local.u32 	[%rd4], %r16;
	{ // callseq 2, 0
	.param .b64 param0;
	st.param.b64 	[param0], %rd6;
	.param .b64 param1;
	st.param.b64 	[param1], %rd3;
	.param .b32 retval0;
	call.uni (retval0), 
	vprintf, 
	(
	param0, 
	param1
	);
	ld.param.b32 	%r17, [retval0];
	} // callseq 2
	ld.global.u32 	%r19, [%rd1+12];
	st.local.u32 	[%rd4], %r19;
	{ // callseq 3, 0
	.param .b64 param0;
	st.param.b64 	[param0], %rd6;
	.param .b64 param1;
	st.param.b64 	[param1], %rd3;
	.param .b32 retval0;
	call.uni (retval0), 
	vprintf, 
	(
	param0, 
	param1
	);
	ld.param.b32 	%r20, [retval0];
	} // callseq 3
	ld.global.u32 	%r22, [%rd1+16];
	st.local.u32 	[%rd4], %r22;
	{ // callseq 4, 0
	.param .b64 param0;
	st.param.b64 	[param0], %rd6;
	.param .b64 param1;
	st.param.b64 	[param1], %rd3;
	.param .b32 retval0;
	call.uni (retval0), 
	vprintf, 
	(
	param0, 
	param1
	);
	ld.param.b32 	%r23, [retval0];
	} // callseq 4
	ld.global.u32 	%r25, [%rd1+20];
	st.local.u32 	[%rd4], %r25;
	{ // callseq 5, 0
	.param .b64 param0;
	st.param.b64 	[param0], %rd6;
	.param .b64 param1;
	st.param.b64 	[param1], %rd3;
	.param .b32 retval0;
	call.uni (retval0), 
	vprintf, 
	(
	param0, 
	param1
	);
	ld.param.b32 	%r26, [retval0];
	} // callseq 5
	mov.u64 	%rd7, $str$1;
	cvta.global.u64 	%rd8, %rd7;
	{ // callseq 6, 0
	.param .b64 param0;
	st.param.b64 	[param0], %rd8;
	.param .b64 param1;
	st.param.b64 	[param1], 0;
	.param .b32 retval0;
	call.uni (retval0), 
	vprintf, 
	(
	param0, 
	param1
	);
	ld.param.b32 	%r28, [retval0];
	} // callseq 6
	bra.uni 	$L__BB0_3;
$L__BB0_2:
	mov.b32 	%r2, 0;
	st.global.u32 	[%rd1], %r2;
	st.global.u32 	[%rd1+4], %r2;
	st.global.u32 	[%rd1+8], %r2;
	mov.b32 	%r3, 3;
	st.global.u32 	[%rd1+12], %r3;
	mov.b32 	%r4, 2;
	st.global.u32 	[%rd1+16], %r4;
	mov.b32 	%r5, 1;
	st.global.u32 	[%rd1+20], %r5;
$L__BB0_3:
	ret;

}
	// .globl	_Z4showPi
.visible .entry _Z4showPi(
	.param .u64 .ptr .align 1 _Z4showPi_param_0
)
{
	.local .align 8 .b8 	__local_depot1[8];
	.reg .b64 	%SP;
	.reg .b64 	%SPL;
	.reg .b32 	%r<15>;
	.reg .b64 	%rd<13>;

	mov.u64 	%SPL, __local_depot1;
	cvta.local.u64 	%SP, %SPL;
	ld.param.u64 	%rd1, [_Z4showPi_param_0];
	add.u64 	%rd2, %SP, 0;
	add.u64 	%rd3, %SPL, 0;
	st.local.u64 	[%rd3], %rd1;
	mov.u64 	%rd4, $str;
	cvta.global.u64 	%rd5, %rd4;
	{ // callseq 7, 0
	.param .b64 param0;
	st.param.b64 	[param0], %rd5;
	.param .b64 param1;
	st.param.b64 	[param1], %rd2;
	.param .b32 retval0;
	call.uni (retval0), 
	vprintf, 
	(
	param0, 
	param1
	);
	ld.param.b32 	%r1, [retval0];
	} // callseq 7
	add.s64 	%rd6, %rd1, 4;
	st.local.u64 	[%rd3], %rd6;
	{ // callseq 8, 0
	.param .b64 param0;
	st.param.b64 	[param0], %rd5;
	.param .b64 param1;
	st.param.b64 	[param1], %rd2;
	.param .b32 retval0;
	call.uni (retval0), 
	vprintf, 
	(
	param0, 
	param1
	);
	ld.param.b32 	%r3, [retval0];
	} // callseq 8
	add.s64 	%rd7, %rd1, 8;
	st.local.u64 	[%rd3], %rd7;
	{ // callseq 9, 0
	.param .b64 param0;
	st.param.b64 	[param0], %rd5;
	.param .b64 param1;
	st.param.b64 	[param1], %rd2;
	.param .b32 retval0;
	call.uni (retval0), 
	vprintf, 
	(
	param0, 
	param1
	);
	ld.param.b32 	%r5, [retval0];
	} // callseq 9
	add.s64 	%rd8, %rd1, 12;
	st.local.u64 	[%rd3], %rd8;
	{ // callseq 10, 0
	.param .b64 param0;
	st.param.b64 	[param0], %rd5;
	.param .b64 param1;
	st.param.b64 	[param1], %rd2;
	.param .b32 retval0;
	call.uni (retval0), 
	vprintf, 
	(
	param0, 
	param1
	);
	ld.param.b32 	%r7, [retval0];
	} // callseq 10
	add.s64 	%rd9, %rd1, 16;
	st.local.u64 	[%rd3], %rd9;
	{ // callseq 11, 0
	.param .b64 param0;
	st.param.b64 	[param0], %rd5;
	.param .b64 param1;
	st.param.b64 	[param1], %rd2;
	.param .b32 retval0;
	call.uni (retval0), 
	vprintf, 
	(
	param0, 
	param1
	);
	ld.param.b32 	%r9, [retval0];
	} // callseq 11
	add.s64 	%rd10, %rd1, 20;
	st.local.u64 	[%rd3], %rd10;
	{ // callseq 12, 0
	.param .b64 param0;
	st.param.b64 	[param0], %rd5;
	.param .b64 param1;
	st.param.b64 	[param1], %rd2;
	.param .b32 retval0;
	call.uni (retval0), 
	vprintf, 
	(
	param0, 
	param1
	);
	ld.param.b32 	%r11, [retval0];
	} // callseq 12
	mov.u64 	%rd11, $str$1;
	cvta.global.u64 	%rd12, %rd11;
	{ // callseq 13, 0
	.param .b64 param0;
	st.param.b64 	[param0], %rd12;
	.param .b64 param1;
	st.param.b64 	[param1], 0;
	.param .b32 retval0;
	call.uni (retval0), 
	vprintf, 
	(
	param0, 
	param1
	);
	ld.param.b32 	%r13, [retval0];
	} // callseq 13
	ret;

}


// ===== COMPILED SASS (sm_100) =====

	.target	sm_100

	.elftype	@"ET_EXEC"


//--------------------- .note.nv.tkinfo           --------------------------
	.section	.note.nv.tkinfo,"",@"SHT_NOTE"
	.sectionflags	@"SHF_NOTE_NV_TKINFO"
	.tkinfo
        /*0018*/ 	.word	0x00000002
        /*0030*/ 	.string	""
        /*0030*/ 	.string	"ptxas"
        /*0030*/ 	.string	"Cuda compilation tools, release 13.0, V13.0.88"
        /*0030*/ 	.string	"Build cuda_13.0.r13.0/compiler.36424714_0"
        /*0030*/ 	.string	"-arch sm_100 -m 64 "



//--------------------- .note.nv.cuinfo           --------------------------
	.section	.note.nv.cuinfo,"",@"SHT_NOTE"
	.sectionflags	@"SHF_NOTE_NV_CUINFO"
        /*0018*/ 	.short	0x0002
        /*001a*/ 	.short	0x0064
        /*001c*/ 	.short	0x0082
	.zero		2


//--------------------- .nv.info                  --------------------------
	.section	.nv.info,"",@"SHT_CUDA_INFO"
	.align	4


	//----- nvinfo : EIATTR_REGCOUNT
	.align		4
        /*0000*/ 	.byte	0x04, 0x2f
        /*0002*/ 	.short	(.L_3 - .L_2)
	.align		4
.L_2:
        /*0004*/ 	.word	index@(_Z6assignPii)
        /*0008*/ 	.word	0x00000018


	//----- nvinfo : EIATTR_FRAME_SIZE
	.align		4
.L_3:
        /*000c*/ 	.byte	0x04, 0x11
        /*000e*/ 	.short	(.L_5 - .L_4)
	.align		4
.L_4:
        /*0010*/ 	.word	index@(_Z6assignPii)
        /*0014*/ 	.word	0x00000008


	//----- nvinfo : EIATTR_REGCOUNT
	.align		4
.L_5:
        /*0018*/ 	.byte	0x04, 0x2f
        /*001a*/ 	.short	(.L_7 - .L_6)
	.align		4
.L_6:
        /*001c*/ 	.word	index@(_Z4showPi)
        /*0020*/ 	.word	0x00000018


	//----- nvinfo : EIATTR_FRAME_SIZE
	.align		4
.L_7:
        /*0024*/ 	.byte	0x04, 0x11
        /*0026*/ 	.short	(.L_9 - .L_8)
	.align		4
.L_8:
        /*0028*/ 	.word	index@(_Z4showPi)
        /*002c*/ 	.word	0x00000008


	//----- nvinfo : EIATTR_MIN_STACK_SIZE
	.align		4
.L_9:
        /*0030*/ 	.byte	0x04, 0x12
        /*0032*/ 	.short	(.L_11 - .L_10)
	.align		4
.L_10:
        /*0034*/ 	.word	index@(_Z4showPi)
        /*0038*/ 	.word	0x00000008


	//----- nvinfo : EIATTR_MIN_STACK_SIZE
	.align		4
.L_11:
        /*003c*/ 	.byte	0x04, 0x12
        /*003e*/ 	.short	(.L_13 - .L_12)
	.align		4
.L_12:
        /*0040*/ 	.word	index@(_Z6assignPii)
        /*0044*/ 	.word	0x00000008
.L_13:


//--------------------- .nv.compat                --------------------------
	.section	.nv.compat,"",@"SHT_CUDA_COMPAT_INFO"
	.align	4
        /*0000*/ 	.byte	0x02, 0x09, 0x00, 0x00, 0x02, 0x02, 0x01, 0x00, 0x02, 0x05, 0x05, 0x00, 0x03, 0x07, 0x01, 0x01
        /*0010*/ 	.byte	0x02, 0x03, 0x00, 0x00, 0x02, 0x06, 0x01, 0x00, 0x04, 0x0b, 0x08, 0x00, 0x09, 0x00, 0x00, 0x00
        /*0020*/ 	.byte	0x00, 0x00, 0x00, 0x00


//--------------------- .nv.info._Z4showPi        --------------------------
	.section	.nv.info._Z4showPi,"",@"SHT_CUDA_INFO"
	.sectionflags	@""
	.align	4


	//----- nvinfo : EIATTR_CUDA_API_VERSION
	.align		4
        /*0000*/ 	.byte	0x04, 0x37
        /*0002*/ 	.short	(.L_15 - .L_14)
.L_14:
        /*0004*/ 	.word	0x00000082


	//----- nvinfo : EIATTR_KPARAM_INFO
	.align		4
.L_15:
        /*0008*/ 	.byte	0x04, 0x17
        /*000a*/ 	.short	(.L_17 - .L_16)
.L_16:
        /*000c*/ 	.word	0x00000000
        /*0010*/ 	.short	0x0000
        /*0012*/ 	.short	0x0000
        /*0014*/ 	.byte	0x00, 0xf5, 0x21, 0x00


	//----- nvinfo : EIATTR_SPARSE_MMA_MASK
	.align		4
.L_17:
        /*0018*/ 	.byte	0x03, 0x50
        /*001a*/ 	.short	0x0000


	//----- nvinfo : EIATTR_MAXREG_COUNT
	.align		4
        /*001c*/ 	.byte	0x03, 0x1b
        /*001e*/ 	.short	0x00ff


	//----- nvinfo : EIATTR_EXTERNS
	.align		4
        /*0020*/ 	.byte	0x04, 0x0f
        /*0022*/ 	.short	(.L_19 - .L_18)


	//   ....[0]....
	.align		4
.L_18:
        /*0024*/ 	.word	index@(vprintf)


	//----- nvinfo : EIATTR_MERCURY_ISA_VERSION
	.align		4
.L_19:
        /*0028*/ 	.byte	0x03, 0x5f
        /*002a*/ 	.short	0x0101


	//----- nvinfo : EIATTR_VRC_CTA_INIT_COUNT
	.align		4
        /*002c*/ 	.byte	0x02, 0x4a
	.zero		1
	.zero		1


	//----- nvinfo : EIATTR_SYSCALL_OFFSETS
	.align		4
        /*0030*/ 	.byte	0x04, 0x46
        /*0032*/ 	.short	(.L_21 - .L_20)


	//   ....[0]....
.L_20:
        /*0034*/ 	.word	0x00000100


	//   ....[1]....
        /*0038*/ 	.word	0x000001e0


	//   ....[2]....
        /*003c*/ 	.word	0x000002c0


	//   ....[3]....
        /*0040*/ 	.word	0x000003a0


	//   ....[4]....
        /*0044*/ 	.word	0x00000480


	//   ....[5]....
        /*0048*/ 	.word	0x00000560


	//   ....[6]....
        /*004c*/ 	.word	0x000005d0


	//----- nvinfo : EIATTR_EXIT_INSTR_OFFSETS
	.align		4
.L_21:
        /*0050*/ 	.byte	0x04, 0x1c
        /*0052*/ 	.short	(.L_23 - .L_22)


	//   ....[0]....
.L_22:
        /*0054*/ 	.word	0x000005e0


	//----- nvinfo : EIATTR_CBANK_PARAM_SIZE
	.align		4
.L_23:
        /*0058*/ 	.byte	0x03, 0x19
        /*005a*/ 	.short	0x0008


	//----- nvinfo : EIATTR_PARAM_CBANK
	.align		4
        /*005c*/ 	.byte	0x04, 0x0a
        /*005e*/ 	.short	(.L_25 - .L_24)
	.align		4
.L_24:
        /*0060*/ 	.word	index@(.nv.constant0._Z4showPi)
        /*0064*/ 	.short	0x0380
        /*0066*/ 	.short	0x0008


	//----- nvinfo : EIATTR_SW_WAR
	.align		4
.L_25:
        /*0068*/ 	.byte	0x04, 0x36
        /*006a*/ 	.short	(.L_27 - .L_26)
.L_26:
        /*006c*/ 	.word	0x00000008
.L_27:


//--------------------- .nv.info._Z6assignPii     --------------------------
	.section	.nv.info._Z6assignPii,"",@"SHT_CUDA_INFO"
	.sectionflags	@""
	.align	4


	//----- nvinfo : EIATTR_CUDA_API_VERSION
	.align		4
        /*0000*/ 	.byte	0x04, 0x37
        /*0002*/ 	.short	(.L_29 - .L_28)
.L_28:
        /*0004*/ 	.word	0x00000082


	//----- nvinfo : EIATTR_KPARAM_INFO
	.align		4
.L_29:
        /*0008*/ 	.byte	0x04, 0x17
        /*000a*/ 	.short	(.L_31 - .L_30)
.L_30:
        /*000c*/ 	.word	0x00000000
        /*0010*/ 	.short	0x0001
        /*0012*/ 	.short	0x0008
        /*0014*/ 	.byte	0x00, 0xf0, 0x11, 0x00


	//----- nvinfo : EIATTR_KPARAM_INFO
	.align		4
.L_31:
        /*0018*/ 	.byte	0x04, 0x17
        /*001a*/ 	.short	(.L_33 - .L_32)
.L_32:
        /*001c*/ 	.word	0x00000000
        /*0020*/ 	.short	0x0000
        /*0022*/ 	.short	0x0000
        /*0024*/ 	.byte	0x00, 0xf5, 0x21, 0x00


	//----- nvinfo : EIATTR_SPARSE_MMA_MASK
	.align		4
.L_33:
        /*0028*/ 	.byte	0x03, 0x50
        /*002a*/ 	.short	0x0000


	//----- nvinfo : EIATTR_MAXREG_COUNT
	.align		4
        /*002c*/ 	.byte	0x03, 0x1b
        /*002e*/ 	.short	0x00ff


	//----- nvinfo : EIATTR_EXTERNS
	.align		4
        /*0030*/ 	.byte	0x04, 0x0f
        /*0032*/ 	.short	(.L_35 - .L_34)


	//   ....[0]....
	.align		4
.L_34:
        /*0034*/ 	.word	index@(vprintf)


	//----- nvinfo : EIATTR_MERCURY_ISA_VERSION
	.align		4
.L_35:
        /*0038*/ 	.byte	0x03, 0x5f
        /*003a*/ 	.short	0x0101


	//----- nvinfo : EIATTR_VRC_CTA_INIT_COUNT
	.align		4
        /*003c*/ 	.byte	0x02, 0x4a
	.zero		1
	.zero		1


	//----- nvinfo : EIATTR_SYSCALL_OFFSETS
	.align		4
        /*0040*/ 	.byte	0x04, 0x46
        /*0042*/ 	.short	(.L_37 - .L_36)


	//   ....[0]....
.L_36:
        /*0044*/ 	.word	0x000001e0


	//   ....[1]....
        /*0048*/ 	.word	0x00000290


	//   ....[2]....
        /*004c*/ 	.word	0x00000340


	//   ....[3]....
        /*0050*/ 	.word	0x000003f0


	//   ....[4]....
        /*0054*/ 	.word	0x000004a0


	//   ....[5]....
        /*0058*/ 	.word	0x00000550


	//   ....[6]....
        /*005c*/ 	.word	0x000005c0


	//----- nvinfo : EIATTR_EXIT_INSTR_OFFSETS
	.align		4
.L_37:
        /*0060*/ 	.byte	0x04, 0x1c
        /*0062*/ 	.short	(.L_39 - .L_38)


	//   ....[0]....
.L_38:
        /*0064*/ 	.word	0x000005d0


	//   ....[1]....
        /*0068*/ 	.word	0x00000680


	//----- nvinfo : EIATTR_CBANK_PARAM_SIZE
	.align		4
.L_39:
        /*006c*/ 	.byte	0x03, 0x19
        /*006e*/ 	.short	0x000c


	//----- nvinfo : EIATTR_PARAM_CBANK
	.align		4
        /*0070*/ 	.byte	0x04, 0x0a
        /*0072*/ 	.short	(.L_41 - .L_40)
	.align		4
.L_40:
        /*0074*/ 	.word	index@(.nv.constant0._Z6assignPii)
        /*0078*/ 	.short	0x0380
        /*007a*/ 	.short	0x000c


	//----- nvinfo : EIATTR_SW_WAR
	.align		4
.L_41:
        /*007c*/ 	.byte	0x04, 0x36
        /*007e*/ 	.short	(.L_43 - .L_42)
.L_42:
        /*0080*/ 	.word	0x00000008
.L_43:


//--------------------- .nv.callgraph             --------------------------
	.section	.nv.callgraph,"",@"SHT_CUDA_CALLGRAPH"
	.align	4
	.sectionentsize	8
	.align		4
        /*0000*/ 	.word	0x00000000
	.align		4
        /*0004*/ 	.word	0xffffffff
	.align		4
        /*0008*/ 	.word	index@(_Z4showPi)
	.align		4
        /*000c*/ 	.word	index@(vprintf)
	.align		4
        /*0010*/ 	.word	index@(_Z6assignPii)
	.align		4
        /*0014*/ 	.word	index@(vprintf)
	.align		4
        /*0018*/ 	.word	0x00000000
	.align		4
        /*001c*/ 	.word	0xfffffffe
	.align		4
        /*0020*/ 	.word	0x00000000
	.align		4
        /*0024*/ 	.word	0xfffffffd
	.align		4
        /*0028*/ 	.word	0x00000000
	.align		4
        /*002c*/ 	.word	0xfffffffc


//--------------------- .nv.constant4             --------------------------
	.section	.nv.constant4,"a",@progbits
	.align	8
	.align		8
.nv.constant4:
        /*0000*/ 	.dword	vprintf
	.align		8
        /*0008*/ 	.dword	$str
	.align		8
        /*0010*/ 	.dword	$str$1


//--------------------- .text._Z4showPi           --------------------------
	.section	.text._Z4showPi,"ax",@progbits
	.align	128
        .global         _Z4showPi
        .type           _Z4showPi,@function
        .size           _Z4showPi,(.L_x_17 - _Z4showPi)
        .other          _Z4showPi,@"STO_CUDA_ENTRY STV_DEFAULT"
_Z4showPi:
.text._Z4showPi:
[----:B------:R-:W0:Y:S08]  /*0000*/  LDC R1, c[0x0][0x37c] ;  /* 0x0000df00ff017b82 */ /* 0x000e300000000800 */
[----:B------:R-:W1:Y:S01]  /*0010*/  LDC.64 R10, c[0x0][0x380] ;  /* 0x0000e000ff0a7b82 */ /* 0x000e620000000a00 */
[----:B------:R-:W2:Y:S01]  /*0020*/  LDCU UR4, c[0x0][0x2f8] ;  /* 0x00005f00ff0477ac */ /* 0x000ea20008000800 */
[----:B0-----:R-:W-:Y:S01]  /*0030*/  VIADD R1, R1, 0xfffffff8 ;  /* 0xfffffff801017836 */ /* 0x001fe20000000000 */
[----:B------:R-:W-:Y:S01]  /*0040*/  MOV R2, 0x0 ;  /* 0x0000000000027802 */ /* 0x000fe20000000f00 */
[----:B------:R-:W0:Y:S04]  /*0050*/  LDCU UR5, c[0x0][0x2fc] ;  /* 0x00005f80ff0577ac */ /* 0x000e280008000800 */
[----:B------:R3:W4:Y:S01]  /*0060*/  LDC.64 R8, c[0x4][R2] ;  /* 0x0100000002087b82 */ /* 0x0007220000000a00 */
[----:B------:R-:W5:Y:S01]  /*0070*/  LDCU.64 UR6, c[0x4][0x8] ;  /* 0x01000100ff0677ac */ /* 0x000f620008000a00 */
[----:B--2---:R-:W-:Y:S01]  /*0080*/  IADD3 R16, P0, PT, R1, UR4, RZ ;  /* 0x0000000401107c10 */ /* 0x004fe2000ff1e0ff */
[----:B-1----:R3:W-:Y:S04]  /*0090*/  STL.64 [R1], R10 ;  /* 0x0000000a01007387 */ /* 0x0027e80000100a00 */
[----:B0-----:R-:W-:Y:S01]  /*00a0*/  IMAD.X R17, RZ, RZ, UR5, P0 ;  /* 0x00000005ff117e24 */ /* 0x001fe200080e06ff */
[----:B-----5:R-:W-:Y:S01]  /*00b0*/  MOV R4, UR6 ;  /* 0x0000000600047c02 */ /* 0x020fe20008000f00 */
[----:B------:R-:W-:-:S02]  /*00c0*/  IMAD.U32 R5, RZ, RZ, UR7 ;  /* 0x00000007ff057e24 */ /* 0x000fc4000f8e00ff */
[----:B------:R-:W-:Y:S01]  /*00d0*/  IMAD.MOV.U32 R6, RZ, RZ, R16 ;  /* 0x000000ffff067224 */ /* 0x000fe200078e0010 */
[----:B---3--:R-:W-:-:S07]  /*00e0*/  MOV R7, R17 ;  /* 0x0000001100077202 */ /* 0x008fce0000000f00 */
[----:B------:R-:W-:-:S07]  /*00f0*/  LEPC R20, `(.L_x_0) ;  /* 0x000000001014794e */ /* 0x000fce0000000000 */
[----:B----4-:R-:W-:Y:S05]  /*0100*/  CALL.ABS.NOINC R8 ;  /* 0x0000000008007343 */ /* 0x010fea0003c00000 */
.L_x_0:
[----:B------:R-:W0:Y:S01]  /*0110*/  LDCU.64 UR4, c[0x0][0x380] ;  /* 0x00007000ff0477ac */ /* 0x000e220008000a00 */
[----:B------:R1:W2:Y:S01]  /*0120*/  LDC.64 R10, c[0x4][R2] ;  /* 0x01000000020a7b82 */ /* 0x0002a20000000a00 */
[----:B------:R-:W-:Y:S01]  /*0130*/  IMAD.MOV.U32 R6, RZ, RZ, R16 ;  /* 0x000000ffff067224 */ /* 0x000fe200078e0010 */
[----:B------:R-:W-:Y:S01]  /*0140*/  MOV R7, R17 ;  /* 0x0000001100077202 */ /* 0x000fe20000000f00 */
[----:B0-----:R-:W-:-:S04]  /*0150*/  UIADD3 UR4, UP0, UPT, UR4, 0x4, URZ ;  /* 0x0000000404047890 */ /* 0x001fc8000ff1e0ff */
[----:B------:R-:W-:Y:S02]  /*0160*/  UIADD3.X UR5, UPT, UPT, URZ, UR5, URZ, UP0, !UPT ;  /* 0x00000005ff057290 */ /* 0x000fe400087fe4ff */
[----:B------:R-:W-:-:S04]  /*0170*/  IMAD.U32 R8, RZ, RZ, UR4 ;  /* 0x00000004ff087e24 */ /* 0x000fc8000f8e00ff */
[----:B------:R-:W-:-:S05]  /*0180*/  IMAD.U32 R9, RZ, RZ, UR5 ;  /* 0x00000005ff097e24 */ /* 0x000fca000f8e00ff */
[----:B------:R1:W-:Y:S01]  /*0190*/  STL.64 [R1], R8 ;  /* 0x0000000801007387 */ /* 0x0003e20000100a00 */
[----:B------:R-:W0:Y:S02]  /*01a0*/  LDCU.64 UR4, c[0x4][0x8] ;  /* 0x01000100ff0477ac */ /* 0x000e240008000a00 */
[----:B0-----:R-:W-:Y:S01]  /*01b0*/  MOV R4, UR4 ;  /* 0x0000000400047c02 */ /* 0x001fe20008000f00 */
[----:B-12---:R-:W-:-:S07]  /*01c0*/  IMAD.U32 R5, RZ, RZ, UR5 ;  /* 0x00000005ff057e24 */ /* 0x006fce000f8e00ff */
[----:B------:R-:W-:-:S07]  /*01d0*/  LEPC R20, `(.L_x_1) ;  /* 0x000000001014794e */ /* 0x000fce0000000000 */
[----:B------:R-:W-:Y:S05]  /*01e0*/  CALL.ABS.NOINC R10 ;  /* 0x000000000a007343 */ /* 0x000fea0003c00000 */
.L_x_1:
        /* <DEDUP_REMOVED lines=14> */
.L_x_2:
        /* <DEDUP_REMOVED lines=14> */
.L_x_3:
[----:B------:R-:W0:Y:S01]  /*03b0*/  LDCU.64 UR4, c[0x0][0x380] ;  /* 0x00007000ff0477ac */ /* 0x000e220008000a00 */
[----:B------:R1:W2:Y:S01]  /*03c0*/  LDC.64 R10, c[0x4][R2] ;  /* 0x01000000020a7b82 */ /* 0x0002a20000000a00 */
[----:B------:R-:W-:Y:S01]  /*03d0*/  IMAD.MOV.U32 R6, RZ, RZ, R16 ;  /* 0x000000ffff067224 */ /* 0x000fe200078e0010 */
[----:B------:R-:W-:Y:S01]  /*03e0*/  MOV R7, R17 ;  /* 0x0000001100077202 */ /* 0x000fe20000000f00 */
[----:B0-----:R-:W-:-:S04]  /*03f0*/  UIADD3 UR4, UP0, UPT, UR4, 0x10, URZ ;  /* 0x0000001004047890 */ /* 0x001fc8000ff1e0ff */
[----:B------:R-:W-:Y:S02]  /*0400*/  UIADD3.X UR5, UPT, UPT, URZ, UR5, URZ, UP0, !UPT ;  /* 0x00000005ff057290 */ /* 0x000fe400087fe4ff */
[----:B------:R-:W-:-:S04]  /*0410*/  IMAD.U32 R8, RZ, RZ, UR4 ;  /* 0x00000004ff087e24 */ /* 0x000fc8000f8e00ff */
[----:B------:R-:W-:-:S05]  /*0420*/  MOV R9, UR5 ;  /* 0x0000000500097c02 */ /* 0x000fca0008000f00 */
[----:B------:R1:W-:Y:S01]  /*0430*/  STL.64 [R1], R8 ;  /* 0x0000000801007387 */ /* 0x0003e20000100a00 */
[----:B------:R-:W0:Y:S02]  /*0440*/  LDCU.64 UR4, c[0x4][0x8] ;  /* 0x01000100ff0477ac */ /* 0x000e240008000a00 */
[----:B0-----:R-:W-:Y:S01]  /*0450*/  IMAD.U32 R4, RZ, RZ, UR4 ;  /* 0x00000004ff047e24 */ /* 0x001fe2000f8e00ff */
[----:B-12---:R-:W-:-:S07]  /*0460*/  MOV R5, UR5 ;  /* 0x0000000500057c02 */ /* 0x006fce0008000f00 */
[----:B------:R-:W-:-:S07]  /*0470*/  LEPC R20, `(.L_x_4) ;  /* 0x000000001014794e */ /* 0x000fce0000000000 */
[----:B------:R-:W-:Y:S05]  /*0480*/  CALL.ABS.NOINC R10 ;  /* 0x000000000a007343 */ /* 0x000fea0003c00000 */
.L_x_4:
        /* <DEDUP_REMOVED lines=14> */
.L_x_5:
[----:B------:R-:W0:Y:S01]  /*0570*/  LDC.64 R2, c[0x4][R2] ;  /* 0x0100000002027b82 */ /* 0x000e220000000a00 */
[----:B------:R-:W1:Y:S01]  /*0580*/  LDCU.64 UR4, c[0x4][0x10] ;  /* 0x01000200ff0477ac */ /* 0x000e620008000a00 */
[----:B------:R-:W-:Y:S01]  /*0590*/  CS2R R6, SRZ ;  /* 0x0000000000067805 */ /* 0x000fe2000001ff00 */
[----:B-1----:R-:W-:Y:S01]  /*05a0*/  IMAD.U32 R4, RZ, RZ, UR4 ;  /* 0x00000004ff047e24 */ /* 0x002fe2000f8e00ff */
[----:B------:R-:W-:-:S07]  /*05b0*/  MOV R5, UR5 ;  /* 0x0000000500057c02 */ /* 0x000fce0008000f00 */
[----:B------:R-:W-:-:S07]  /*05c0*/  LEPC R20, `(.L_x_6) ;  /* 0x000000001014794e */ /* 0x000fce0000000000 */
[----:B0-----:R-:W-:Y:S05]  /*05d0*/  CALL.ABS.NOINC R2 ;  /* 0x0000000002007343 */ /* 0x001fea0003c00000 */
.L_x_6:
[----:B------:R-:W-:Y:S05]  /*05e0*/  EXIT ;  /* 0x000000000000794d */ /* 0x000fea0003800000 */
.L_x_7:
[----:B------:R-:W-:-:S00]  /*05f0*/  BRA `(.L_x_7) ;  /* 0xfffffffc00fc7947 */ /* 0x000fc0000383ffff */
[----:B------:R-:W-:-:S00]  /*0600*/  NOP ;  /* 0x0000000000007918 */ /* 0x000fc00000000000 */
[----:B------:R-:W-:-:S00]  /*0610*/  NOP ;  /* 0x0000000000007918 */ /* 0x000fc00000000000 */
[----:B------:R-:W-:-:S00]  /*0620*/  NOP ;  /* 0x0000000000007918 */ /* 0x000fc00000000000 */
[----:B------:R-:W-:-:S00]  /*0630*/  NOP ;  /* 0x0000000000007918 */ /* 0x000fc00000000000 */
[----:B------:R-:W-:-:S00]  /*0640*/  NOP ;  /* 0x0000000000007918 */ /* 0x000fc00000000000 */
[----:B------:R-:W-:-:S00]  /*0650*/  NOP ;  /* 0x0000000000007918 */ /* 0x000fc00000000000 */
[----:B------:R-:W-:-:S00]  /*0660*/  NOP ;  /* 0x0000000000007918 */ /* 0x000fc00000000000 */
[----:B------:R-:W-:-:S00]  /*0670*/  NOP ;  /* 0x0000000000007918 */ /* 0x000fc00000000000 */
.L_x_17:


//--------------------- .text._Z6assignPii        --------------------------
	.section	.text._Z6assignPii,"ax",@progbits
	.align	128
        .global         _Z6assignPii
        .type           _Z6assignPii,@function
        .size           _Z6assignPii,(.L_x_18 - _Z6assignPii)
        .other          _Z6assignPii,@"STO_CUDA_ENTRY STV_DEFAULT"
_Z6assignPii:
.text._Z6assignPii:
[----:B------:R-:W0:Y:S01]  /*0000*/  LDC R1, c[0x0][0x37c] ;  /* 0x0000df00ff017b82 */ /* 0x000e220000000800 */
[----:B------:R-:W1:Y:S01]  /*0010*/  LDCU UR6, c[0x0][0x388] ;  /* 0x00007100ff0677ac */ /* 0x000e620008000800 */
[----:B0-----:R-:W-:Y:S01]  /*0020*/  VIADD R1, R1, 0xfffffff8 ;  /* 0xfffffff801017836 */ /* 0x001fe20000000000 */
[----:B------:R-:W0:Y:S01]  /*0030*/  LDCU UR4, c[0x0][0x2f8] ;  /* 0x00005f00ff0477ac */ /* 0x000e220008000800 */
[----:B------:R-:W2:Y:S01]  /*0040*/  LDCU UR5, c[0x0][0x2fc] ;  /* 0x00005f80ff0577ac */ /* 0x000ea20008000800 */
[----:B------:R-:W3:Y:S01]  /*0050*/  LDCU.64 UR36, c[0x0][0x358] ;  /* 0x00006b00ff2477ac */ /* 0x000ee20008000a00 */
[----:B-1----:R-:W-:Y:S01]  /*0060*/  UISETP.NE.AND UP0, UPT, UR6, URZ, UPT ;  /* 0x000000ff0600728c */ /* 0x002fe2000bf05270 */
[----:B0-----:R-:W-:-:S05]  /*0070*/  IADD3 R16, P0, PT, R1, UR4, RZ ;  /* 0x0000000401107c10 */ /* 0x001fca000ff1e0ff */
[----:B--2---:R-:W-:-:S03]  /*0080*/  IMAD.X R17, RZ, RZ, UR5, P0 ;  /* 0x00000005ff117e24 */ /* 0x004fc600080e06ff */
[----:B---3--:R-:W-:Y:S05]  /*0090*/  BRA.U UP0, `(.L_x_8) ;  /* 0x0000000500507547 */ /* 0x008fea000b800000 */
[----:B------:R-:W0:Y:S01]  /*00a0*/  LDC.64 R8, c[0x0][0x380] ;  /* 0x0000e000ff087b82 */ /* 0x000e220000000a00 */
[----:B------:R-:W-:Y:S01]  /*00b0*/  IMAD.MOV.U32 R3, RZ, RZ, 0x5 ;  /* 0x00000005ff037424 */ /* 0x000fe200078e00ff */
[----:B------:R-:W-:Y:S01]  /*00c0*/  MOV R0, 0x7 ;  /* 0x0000000700007802 */ /* 0x000fe20000000f00 */
[----:B------:R-:W1:Y:S01]  /*00d0*/  LDCU.64 UR4, c[0x4][0x8] ;  /* 0x01000100ff0477ac */ /* 0x000e620008000a00 */
[----:B------:R-:W-:Y:S01]  /*00e0*/  MOV R2, 0x0 ;  /* 0x0000000000027802 */ /* 0x000fe20000000f00 */
[----:B------:R-:W-:Y:S02]  /*00f0*/  HFMA2 R5, -RZ, RZ, 0, 3.5762786865234375e-07 ;  /* 0x00000006ff057431 */ /* 0x000fe400000001ff */
[----:B------:R-:W-:Y:S01]  /*0100*/  IMAD.MOV.U32 R7, RZ, RZ, -0x7 ;  /* 0xfffffff9ff077424 */ /* 0x000fe200078e00ff */
[----:B------:R-:W-:Y:S01]  /*0110*/  STL [R1], R0 ;  /* 0x0000000001007387 */ /* 0x000fe20000100800 */
[----:B------:R2:W3:Y:S01]  /*0120*/  LDC.64 R10, c[0x4][R2] ;  /* 0x01000000020a7b82 */ /* 0x0004e20000000a00 */
[----:B------:R-:W-:Y:S01]  /*0130*/  MOV R6, R16 ;  /* 0x0000001000067202 */ /* 0x000fe20000000f00 */
[----:B-1----:R-:W-:Y:S01]  /*0140*/  IMAD.U32 R4, RZ, RZ, UR4 ;  /* 0x00000004ff047e24 */ /* 0x002fe2000f8e00ff */
[----:B0-----:R-:W-:Y:S04]  /*0150*/  STG.E desc[UR36][R8.64+0x8], R3 ;  /* 0x0000080308007986 */ /* 0x001fe8000c101924 */
[----:B------:R-:W-:Y:S04]  /*0160*/  STG.E desc[UR36][R8.64], R0 ;  /* 0x0000000008007986 */ /* 0x000fe8000c101924 */
[----:B------:R-:W-:Y:S04]  /*0170*/  STG.E desc[UR36][R8.64+0xc], RZ ;  /* 0x00000cff08007986 */ /* 0x000fe8000c101924 */
[----:B------:R-:W-:Y:S04]  /*0180*/  STG.E desc[UR36][R8.64+0x14], RZ ;  /* 0x000014ff08007986 */ /* 0x000fe8000c101924 */
[----:B------:R0:W-:Y:S04]  /*0190*/  STG.E desc[UR36][R8.64+0x4], R5 ;  /* 0x0000040508007986 */ /* 0x0001e8000c101924 */
[----:B------:R1:W-:Y:S01]  /*01a0*/  STG.E desc[UR36][R8.64+0x10], R7 ;  /* 0x0000100708007986 */ /* 0x0003e2000c101924 */
[----:B0-----:R-:W-:-:S02]  /*01b0*/  IMAD.U32 R5, RZ, RZ, UR5 ;  /* 0x00000005ff057e24 */ /* 0x001fc4000f8e00ff */
[----:B-123--:R-:W-:-:S07]  /*01c0*/  IMAD.MOV.U32 R7, RZ, RZ, R17 ;  /* 0x000000ffff077224 */ /* 0x00efce00078e0011 */
[----:B------:R-:W-:-:S07]  /*01d0*/  LEPC R20, `(.L_x_9) ;  /* 0x000000001014794e */ /* 0x000fce0000000000 */
[----:B------:R-:W-:Y:S05]  /*01e0*/  CALL.ABS.NOINC R10 ;  /* 0x000000000a007343 */ /* 0x000fea0003c00000 */
.L_x_9:
[----:B------:R-:W0:Y:S01]  /*01f0*/  LDC.64 R8, c[0x0][0x380] ;  /* 0x0000e000ff087b82 */ /* 0x000e220000000a00 */
[----:B------:R-:W1:Y:S01]  /*0200*/  LDCU.64 UR4, c[0x4][0x8] ;  /* 0x01000100ff0477ac */ /* 0x000e620008000a00 */
[----:B0-----:R-:W2:Y:S06]  /*0210*/  LDG.E R0, desc[UR36][R8.64+0x4] ;  /* 0x0000042408007981 */ /* 0x001eac000c1e1900 */
[----:B------:R0:W3:Y:S01]  /*0220*/  LDC.64 R10, c[0x4][R2] ;  /* 0x01000000020a7b82 */ /* 0x0000e20000000a00 */
[----:B-1----:R-:W-:Y:S01]  /*0230*/  IMAD.U32 R4, RZ, RZ, UR4 ;  /* 0x00000004ff047e24 */ /* 0x002fe2000f8e00ff */
[----:B------:R-:W-:Y:S01]  /*0240*/  MOV R5, UR5 ;  /* 0x0000000500057c02 */ /* 0x000fe20008000f00 */
[----:B------:R-:W-:-:S02]  /*0250*/  IMAD.MOV.U32 R6, RZ, RZ, R16 ;  /* 0x000000ffff067224 */ /* 0x000fc400078e0010 */
[----:B------:R-:W-:Y:S01]  /*0260*/  IMAD.MOV.U32 R7, RZ, RZ, R17 ;  /* 0x000000ffff077224 */ /* 0x000fe200078e0011 */
[----:B--23--:R0:W-:Y:S06]  /*0270*/  STL [R1], R0 ;  /* 0x0000000001007387 */ /* 0x00c1ec0000100800 */
[----:B------:R-:W-:-:S07]  /*0280*/  LEPC R20, `(.L_x_10) ;  /* 0x000000001014794e */ /* 0x000fce0000000000 */
[----:B0-----:R-:W-:Y:S05]  /*0290*/  CALL.ABS.NOINC R10 ;  /* 0x000000000a007343 */ /* 0x001fea0003c00000 */
.L_x_10:
[----:B------:R-:W0:Y:S01]  /*02a0*/  LDC.64 R8, c[0x0][0x380] ;  /* 0x0000e000ff087b82 */ /* 0x000e220000000a00 */
[----:B------:R-:W1:Y:S01]  /*02b0*/  LDCU.64 UR4, c[0x4][0x8] ;  /* 0x01000100ff0477ac */ /* 0x000e620008000a00 */
[----:B0-----:R-:W2:Y:S06]  /*02c0*/  LDG.E R0, desc[UR36][R8.64+0x8] ;  /* 0x0000082408007981 */ /* 0x001eac000c1e1900 */
[----:B------:R0:W3:Y:S01]  /*02d0*/  LDC.64 R10, c[0x4][R2] ;  /* 0x01000000020a7b82 */ /* 0x0000e20000000a00 */
[----:B-1----:R-:W-:Y:S01]  /*02e0*/  MOV R4, UR4 ;  /* 0x0000000400047c02 */ /* 0x002fe20008000f00 */
[----:B------:R-:W-:Y:S01]  /*02f0*/  IMAD.U32 R5, RZ, RZ, UR5 ;  /* 0x00000005ff057e24 */ /* 0x000fe2000f8e00ff */
[----:B------:R-:W-:Y:S01]  /*0300*/  MOV R7, R17 ;  /* 0x0000001100077202 */ /* 0x000fe20000000f00 */
[----:B------:R-:W-:Y:S01]  /*0310*/  IMAD.MOV.U32 R6, RZ, RZ, R16 ;  /* 0x000000ffff067224 */ /* 0x000fe200078e0010 */
[----:B--23--:R0:W-:Y:S06]  /*0320*/  STL [R1], R0 ;  /* 0x0000000001007387 */ /* 0x00c1ec0000100800 */
[----:B------:R-:W-:-:S07]  /*0330*/  LEPC R20, `(.L_x_11) ;  /* 0x000000001014794e */ /* 0x000fce0000000000 */
[----:B0-----:R-:W-:Y:S05]  /*0340*/  CALL.ABS.NOINC R10 ;  /* 0x000000000a007343 */ /* 0x001fea0003c00000 */
.L_x_11:
[----:B------:R-:W0:Y:S01]  /*0350*/  LDC.64 R8, c[0x0][0x380] ;  /* 0x0000e000ff087b82 */ /* 0x000e220000000a00 */
[----:B------:R-:W1:Y:S01]  /*0360*/  LDCU.64 UR4, c[0x4][0x8] ;  /* 0x01000100ff0477ac */ /* 0x000e620008000a00 */
[----:B0-----:R-:W2:Y:S06]  /*0370*/  LDG.E R0, desc[UR36][R8.64+0xc] ;  /* 0x00000c2408007981 */ /* 0x001eac000c1e1900 */
[----:B------:R0:W3:Y:S01]  /*0380*/  LDC.64 R10, c[0x4][R2] ;  /* 0x01000000020a7b82 */ /* 0x0000e20000000a00 */
[----:B-1----:R-:W-:Y:S01]  /*0390*/  IMAD.U32 R4, RZ, RZ, UR4 ;  /* 0x00000004ff047e24 */ /* 0x002fe2000f8e00ff */
[----:B------:R-:W-:Y:S01]  /*03a0*/  MOV R6, R16 ;  /* 0x0000001000067202 */ /* 0x000fe20000000f00 */
[----:B------:R-:W-:-:S02]  /*03b0*/  IMAD.U32 R5, RZ, RZ, UR5 ;  /* 0x00000005ff057e24 */ /* 0x000fc4000f8e00ff */
[----:B------:R-:W-:Y:S01]  /*03c0*/  IMAD.MOV.U32 R7, RZ, RZ, R17 ;  /* 0x000000ffff077224 */ /* 0x000fe200078e0011 */
[----:B--23--:R0:W-:Y:S06]  /*03d0*/  STL [R1], R0 ;  /* 0x0000000001007387 */ /* 0x00c1ec0000100800 */
[----:B------:R-:W-:-:S07]  /*03e0*/  LEPC R20, `(.L_x_12) ;  /* 0x000000001014794e */ /* 0x000fce0000000000 */
[----:B0-----:R-:W-:Y:S05]  /*03f0*/  CALL.ABS.NOINC R10 ;  /* 0x000000000a007343 */ /* 0x001fea0003c00000 */
.L_x_12:
        /* <DEDUP_REMOVED lines=11> */
.L_x_13:
        /* <DEDUP_REMOVED lines=11> */
.L_x_14:
[----:B------:R-:W0:Y:S01]  /*0560*/  LDC.64 R2, c[0x4][R2] ;  /* 0x0100000002027b82 */ /* 0x000e220000000a00 */
[----:B------:R-:W1:Y:S01]  /*0570*/  LDCU.64 UR4, c[0x4][0x10] ;  /* 0x01000200ff0477ac */ /* 0x000e620008000a00 */
[----:B------:R-:W-:Y:S02]  /*0580*/  CS2R R6, SRZ ;  /* 0x0000000000067805 */ /* 0x000fe4000001ff00 */
[----:B-1----:R-:W-:Y:S01]  /*0590*/  MOV R4, UR4 ;  /* 0x0000000400047c02 */ /* 0x002fe20008000f00 */
[----:B------:R-:W-:-:S07]  /*05a0*/  IMAD.U32 R5, RZ, RZ, UR5 ;  /* 0x00000005ff057e24 */ /* 0x000fce000f8e00ff */
[----:B------:R-:W-:-:S07]  /*05b0*/  LEPC R20, `(.L_x_15) ;  /* 0x000000001014794e */ /* 0x000fce0000000000 */
[----:B0-----:R-:W-:Y:S05]  /*05c0*/  CALL.ABS.NOINC R2 ;  /* 0x0000000002007343 */ /* 0x001fea0003c00000 */
.L_x_15:
[----:B------:R-:W-:Y:S05]  /*05d0*/  EXIT ;  /* 0x000000000000794d */ /* 0x000fea0003800000 */
.L_x_8:
[----:B------:R-:W0:Y:S01]  /*05e0*/  LDC.64 R2, c[0x0][0x380] ;  /* 0x0000e000ff027b82 */ /* 0x000e220000000a00 */
[----:B------:R-:W-:Y:S02]  /*05f0*/  HFMA2 R5, -RZ, RZ, 0, 1.78813934326171875e-07 ;  /* 0x00000003ff057431 */ /* 0x000fe400000001ff */
[----:B------:R-:W-:Y:S01]  /*0600*/  IMAD.MOV.U32 R7, RZ, RZ, 0x2 ;  /* 0x00000002ff077424 */ /* 0x000fe200078e00ff */
[----:B------:R-:W-:Y:S02]  /*0610*/  MOV R9, 0x1 ;  /* 0x0000000100097802 */ /* 0x000fe40000000f00 */
[----:B0-----:R-:W-:Y:S04]  /*0620*/  STG.E desc[UR36][R2.64+0xc], R5 ;  /* 0x00000c0502007986 */ /* 0x001fe8000c101924 */
[----:B------:R-:W-:Y:S04]  /*0630*/  STG.E desc[UR36][R2.64+0x10], R7 ;  /* 0x0000100702007986 */ /* 0x000fe8000c101924 */
[----:B------:R-:W-:Y:S04]  /*0640*/  STG.E desc[UR36][R2.64+0x14], R9 ;  /* 0x0000140902007986 */ /* 0x000fe8000c101924 */
[----:B------:R-:W-:Y:S04]  /*0650*/  STG.E desc[UR36][R2.64], RZ ;  /* 0x000000ff02007986 */ /* 0x000fe8000c101924 */
[----:B------:R-:W-:Y:S04]  /*0660*/  STG.E desc[UR36][R2.64+0x4], RZ ;  /* 0x000004ff02007986 */ /* 0x000fe8000c101924 */
[----:B------:R-:W-:Y:S01]  /*0670*/  STG.E desc[UR36][R2.64+0x8], RZ ;  /* 0x000008ff02007986 */ /* 0x000fe2000c101924 */
[----:B------:R-:W-:Y:S05]  /*0680*/  EXIT ;  /* 0x000000000000794d */ /* 0x000fea0003800000 */
.L_x_16:
        /* <DEDUP_REMOVED lines=15> */
.L_x_18:


//--------------------- .nv.global.init           --------------------------
	.section	.nv.global.init,"aw",@progbits
.nv.global.init:
	.type		$str$1,@object
	.size		$str$1,($str - $str$1)
$str$1:
        /*0000*/ 	.byte	0x0a, 0x00
	.type		$str,@object
	.size		$str,(.L_0 - $str)
$str:
        /*0002*/ 	.byte	0x25, 0x64, 0x20, 0x00
.L_0:


//--------------------- .nv.shared.reserved.0     --------------------------
	.section	.nv.shared.reserved.0,"aw",@nobits
	.weak		__nv_reservedSMEM_offset_0_alias
	.size		__nv_reservedSMEM_offset_0_alias, 0, 64
	.other		__nv_reservedSMEM_offset_0_alias,@"STO_CUDA_RESERVED_SHARED STV_DEFAULT"
__nv_reservedSMEM_offset_0_alias:
	.zero		0
	.zero		64


//--------------------- .nv.constant0._Z4showPi   --------------------------
	.section	.nv.constant0._Z4showPi,"a",@progbits
	.sectionflags	@""
	.align	4
.nv.constant0._Z4showPi:
	.zero		904


//--------------------- .nv.constant0._Z6assignPii --------------------------
	.section	.nv.constant0._Z6assignPii,"a",@progbits
	.sectionflags	@""
	.align	4
.nv.constant0._Z6assignPii:
	.zero		908


//--------------------- SYMBOLS --------------------------

	.type		.nv.reservedSmem.offset0,@object
	.size		.nv.reservedSmem.offset0,0x4
	.type		vprintf,@function
